//
// Generated by NVIDIA NVVM Compiler
//
// Compiler Build ID: CL-36424714
// Cuda compilation tools, release 13.0, V13.0.88
// Based on NVVM 20.0.0
//

.version 9.0
.target sm_100
.address_size 64

	// .globl	_Z19computeForcesKerneliPK7double3PS_
.extern .shared .align 16 .b8 pCache[];

.visible .entry _Z19computeForcesKerneliPK7double3PS_(
	.param .u32 _Z19computeForcesKerneliPK7double3PS__param_0,
	.param .u64 .ptr .align 1 _Z19computeForcesKerneliPK7double3PS__param_1,
	.param .u64 .ptr .align 1 _Z19computeForcesKerneliPK7double3PS__param_2
)
{
	.reg .pred 	%p<12>;
	.reg .b32 	%r<43>;
	.reg .b64 	%rd<11>;
	.reg .b64 	%fd<171>;

	ld.param.u32 	%r21, [_Z19computeForcesKerneliPK7double3PS__param_0];
	ld.param.u64 	%rd3, [_Z19computeForcesKerneliPK7double3PS__param_1];
	ld.param.u64 	%rd2, [_Z19computeForcesKerneliPK7double3PS__param_2];
	cvta.to.global.u64 	%rd1, %rd3;
	mov.u32 	%r22, %ctaid.x;
	mov.u32 	%r1, %ntid.x;
	mov.u32 	%r2, %tid.x;
	mad.lo.s32 	%r3, %r22, %r1, %r2;
	setp.ge.s32 	%p1, %r3, %r21;
	mov.f64 	%fd144, 0d0000000000000000;
	mov.f64 	%fd145, %fd144;
	mov.f64 	%fd146, %fd144;
	@%p1 bra 	$L__BB0_2;
	mul.wide.s32 	%rd4, %r3, 24;
	add.s64 	%rd5, %rd1, %rd4;
	ld.global.f64 	%fd146, [%rd5];
	ld.global.f64 	%fd145, [%rd5+8];
	ld.global.f64 	%fd144, [%rd5+16];
$L__BB0_2:
	setp.lt.s32 	%p2, %r21, 1;
	mov.f64 	%fd165, 0d0000000000000000;
	mov.f64 	%fd166, %fd165;
	mov.f64 	%fd167, %fd165;
	@%p2 bra 	$L__BB0_16;
	mov.f64 	%fd167, 0d0000000000000000;
	mov.b32 	%r38, 0;
	mov.u32 	%r37, %r21;
	mov.f64 	%fd166, %fd167;
	mov.f64 	%fd165, %fd167;
$L__BB0_4:
	min.s32 	%r6, %r1, %r37;
	max.s32 	%r7, %r6, 1;
	and.b32  	%r8, %r7, 3;
	sub.s32 	%r9, %r21, %r38;
	min.s32 	%r24, %r1, %r9;
	setp.ge.u32 	%p3, %r2, %r24;
	@%p3 bra 	$L__BB0_6;
	add.s32 	%r25, %r38, %r2;
	mul.wide.u32 	%rd6, %r25, 24;
	add.s64 	%rd7, %rd1, %rd6;
	ld.global.f64 	%fd43, [%rd7];
	ld.global.f64 	%fd44, [%rd7+8];
	ld.global.f64 	%fd45, [%rd7+16];
	mov.u32 	%r26, pCache;
	mad.lo.s32 	%r27, %r2, 24, %r26;
	st.shared.f64 	[%r27], %fd43;
	st.shared.f64 	[%r27+8], %fd44;
	st.shared.f64 	[%r27+16], %fd45;
$L__BB0_6:
	bar.sync 	0;
	setp.lt.s32 	%p4, %r9, 1;
	@%p4 bra 	$L__BB0_15;
	setp.lt.s32 	%p5, %r6, 4;
	mov.b32 	%r42, 0;
	@%p5 bra 	$L__BB0_10;
	mov.u32 	%r30, pCache;
	add.s32 	%r39, %r30, 48;
	and.b32  	%r31, %r7, 2147483644;
	neg.s32 	%r40, %r31;
$L__BB0_9:
	.pragma "nounroll";
	and.b32  	%r42, %r7, 2147483644;
	ld.shared.v2.f64 	{%fd47, %fd48}, [%r39+-48];
	sub.f64 	%fd49, %fd47, %fd146;
	sub.f64 	%fd50, %fd48, %fd145;
	ld.shared.v2.f64 	{%fd51, %fd52}, [%r39+-32];
	sub.f64 	%fd53, %fd51, %fd144;
	fma.rn.f64 	%fd54, %fd49, %fd49, 0d20CA2FE76A3F9475;
	fma.rn.f64 	%fd55, %fd50, %fd50, %fd54;
	fma.rn.f64 	%fd56, %fd53, %fd53, %fd55;
	rsqrt.approx.f64 	%fd57, %fd56;
	mul.f64 	%fd58, %fd57, %fd57;
	mul.f64 	%fd59, %fd57, %fd58;
	fma.rn.f64 	%fd60, %fd49, %fd59, %fd167;
	fma.rn.f64 	%fd61, %fd50, %fd59, %fd166;
	fma.rn.f64 	%fd62, %fd53, %fd59, %fd165;
	sub.f64 	%fd63, %fd52, %fd146;
	ld.shared.v2.f64 	{%fd64, %fd65}, [%r39+-16];
	sub.f64 	%fd66, %fd64, %fd145;
	sub.f64 	%fd67, %fd65, %fd144;
	fma.rn.f64 	%fd68, %fd63, %fd63, 0d20CA2FE76A3F9475;
	fma.rn.f64 	%fd69, %fd66, %fd66, %fd68;
	fma.rn.f64 	%fd70, %fd67, %fd67, %fd69;
	rsqrt.approx.f64 	%fd71, %fd70;
	mul.f64 	%fd72, %fd71, %fd71;
	mul.f64 	%fd73, %fd71, %fd72;
	fma.rn.f64 	%fd74, %fd63, %fd73, %fd60;
	fma.rn.f64 	%fd75, %fd66, %fd73, %fd61;
	fma.rn.f64 	%fd76, %fd67, %fd73, %fd62;
	ld.shared.v2.f64 	{%fd77, %fd78}, [%r39];
	sub.f64 	%fd79, %fd77, %fd146;
	sub.f64 	%fd80, %fd78, %fd145;
	ld.shared.v2.f64 	{%fd81, %fd82}, [%r39+16];
	sub.f64 	%fd83, %fd81, %fd144;
	fma.rn.f64 	%fd84, %fd79, %fd79, 0d20CA2FE76A3F9475;
	fma.rn.f64 	%fd85, %fd80, %fd80, %fd84;
	fma.rn.f64 	%fd86, %fd83, %fd83, %fd85;
	rsqrt.approx.f64 	%fd87, %fd86;
	mul.f64 	%fd88, %fd87, %fd87;
	mul.f64 	%fd89, %fd87, %fd88;
	fma.rn.f64 	%fd90, %fd79, %fd89, %fd74;
	fma.rn.f64 	%fd91, %fd80, %fd89, %fd75;
	fma.rn.f64 	%fd92, %fd83, %fd89, %fd76;
	sub.f64 	%fd93, %fd82, %fd146;
	ld.shared.v2.f64 	{%fd94, %fd95}, [%r39+32];
	sub.f64 	%fd96, %fd94, %fd145;
	sub.f64 	%fd97, %fd95, %fd144;
	fma.rn.f64 	%fd98, %fd93, %fd93, 0d20CA2FE76A3F9475;
	fma.rn.f64 	%fd99, %fd96, %fd96, %fd98;
	fma.rn.f64 	%fd100, %fd97, %fd97, %fd99;
	rsqrt.approx.f64 	%fd101, %fd100;
	mul.f64 	%fd102, %fd101, %fd101;
	mul.f64 	%fd103, %fd101, %fd102;
	fma.rn.f64 	%fd167, %fd93, %fd103, %fd90;
	fma.rn.f64 	%fd166, %fd96, %fd103, %fd91;
	fma.rn.f64 	%fd165, %fd97, %fd103, %fd92;
	add.s32 	%r40, %r40, 4;
	add.s32 	%r39, %r39, 96;
	setp.ne.s32 	%p6, %r40, 0;
	@%p6 bra 	$L__BB0_9;
$L__BB0_10:
	setp.eq.s32 	%p7, %r8, 0;
	@%p7 bra 	$L__BB0_15;
	setp.eq.s32 	%p8, %r8, 1;
	@%p8 bra 	$L__BB0_13;
	mov.u32 	%r32, pCache;
	mad.lo.s32 	%r33, %r42, 24, %r32;
	ld.shared.f64 	%fd105, [%r33];
	sub.f64 	%fd106, %fd105, %fd146;
	ld.shared.f64 	%fd107, [%r33+8];
	sub.f64 	%fd108, %fd107, %fd145;
	ld.shared.f64 	%fd109, [%r33+16];
	sub.f64 	%fd110, %fd109, %fd144;
	fma.rn.f64 	%fd111, %fd106, %fd106, 0d20CA2FE76A3F9475;
	fma.rn.f64 	%fd112, %fd108, %fd108, %fd111;
	fma.rn.f64 	%fd113, %fd110, %fd110, %fd112;
	rsqrt.approx.f64 	%fd114, %fd113;
	mul.f64 	%fd115, %fd114, %fd114;
	mul.f64 	%fd116, %fd114, %fd115;
	fma.rn.f64 	%fd117, %fd106, %fd116, %fd167;
	fma.rn.f64 	%fd118, %fd108, %fd116, %fd166;
	fma.rn.f64 	%fd119, %fd110, %fd116, %fd165;
	ld.shared.f64 	%fd120, [%r33+24];
	sub.f64 	%fd121, %fd120, %fd146;
	ld.shared.f64 	%fd122, [%r33+32];
	sub.f64 	%fd123, %fd122, %fd145;
	ld.shared.f64 	%fd124, [%r33+40];
	sub.f64 	%fd125, %fd124, %fd144;
	fma.rn.f64 	%fd126, %fd121, %fd121, 0d20CA2FE76A3F9475;
	fma.rn.f64 	%fd127, %fd123, %fd123, %fd126;
	fma.rn.f64 	%fd128, %fd125, %fd125, %fd127;
	rsqrt.approx.f64 	%fd129, %fd128;
	mul.f64 	%fd130, %fd129, %fd129;
	mul.f64 	%fd131, %fd129, %fd130;
	fma.rn.f64 	%fd167, %fd121, %fd131, %fd117;
	fma.rn.f64 	%fd166, %fd123, %fd131, %fd118;
	fma.rn.f64 	%fd165, %fd125, %fd131, %fd119;
	add.s32 	%r42, %r42, 2;
$L__BB0_13:
	and.b32  	%r34, %r7, 1;
	setp.eq.b32 	%p9, %r34, 1;
	not.pred 	%p10, %p9;
	@%p10 bra 	$L__BB0_15;
	mov.u32 	%r35, pCache;
	mad.lo.s32 	%r36, %r42, 24, %r35;
	ld.shared.f64 	%fd132, [%r36];
	sub.f64 	%fd133, %fd132, %fd146;
	ld.shared.f64 	%fd134, [%r36+8];
	sub.f64 	%fd135, %fd134, %fd145;
	ld.shared.f64 	%fd136, [%r36+16];
	sub.f64 	%fd137, %fd136, %fd144;
	fma.rn.f64 	%fd138, %fd133, %fd133, 0d20CA2FE76A3F9475;
	fma.rn.f64 	%fd139, %fd135, %fd135, %fd138;
	fma.rn.f64 	%fd140, %fd137, %fd137, %fd139;
	rsqrt.approx.f64 	%fd141, %fd140;
	mul.f64 	%fd142, %fd141, %fd141;
	mul.f64 	%fd143, %fd141, %fd142;
	fma.rn.f64 	%fd167, %fd133, %fd143, %fd167;
	fma.rn.f64 	%fd166, %fd135, %fd143, %fd166;
	fma.rn.f64 	%fd165, %fd137, %fd143, %fd165;
$L__BB0_15:
	bar.sync 	0;
	add.s32 	%r38, %r38, %r1;
	setp.lt.s32 	%p11, %r38, %r21;
	sub.s32 	%r37, %r37, %r1;
	@%p11 bra 	$L__BB0_4;
$L__BB0_16:
	cvta.to.global.u64 	%rd8, %rd2;
	mul.wide.s32 	%rd9, %r3, 24;
	add.s64 	%rd10, %rd8, %rd9;
	st.global.f64 	[%rd10], %fd167;
	st.global.f64 	[%rd10+8], %fd166;
	st.global.f64 	[%rd10+16], %fd165;
	ret;

}


// ===== COMPILED SASS (sm_100) =====

	.target	sm_100

	.elftype	@"ET_EXEC"


//--------------------- .note.nv.tkinfo           --------------------------
	.section	.note.nv.tkinfo,"",@"SHT_NOTE"
	.sectionflags	@"SHF_NOTE_NV_TKINFO"
	.tkinfo
        /*0018*/ 	.word	0x00000002
        /*0030*/ 	.string	""
        /*0030*/ 	.string	"ptxas"
        /*0030*/ 	.string	"Cuda compilation tools, release 13.0, V13.0.88"
        /*0030*/ 	.string	"Build cuda_13.0.r13.0/compiler.36424714_0"
        /*0030*/ 	.string	"-arch sm_100 -m 64 "



//--------------------- .note.nv.cuinfo           --------------------------
	.section	.note.nv.cuinfo,"",@"SHT_NOTE"
	.sectionflags	@"SHF_NOTE_NV_CUINFO"
        /*0018*/ 	.short	0x0002
        /*001a*/ 	.short	0x0064
        /*001c*/ 	.short	0x0082
	.zero		2


//--------------------- .nv.info                  --------------------------
	.section	.nv.info,"",@"SHT_CUDA_INFO"
	.align	4


	//----- nvinfo : EIATTR_REGCOUNT
	.align		4
        /*0000*/ 	.byte	0x04, 0x2f
        /*0002*/ 	.short	(.L_1 - .L_0)
	.align		4
.L_0:
        /*0004*/ 	.word	index@(_Z19computeForcesKerneliPK7double3PS_)
        /*0008*/ 	.word	0x00000028


	//----- nvinfo : EIATTR_FRAME_SIZE
	.align		4
.L_1:
        /*000c*/ 	.byte	0x04, 0x11
        /*000e*/ 	.short	(.L_3 - .L_2)
	.align		4
.L_2:
        /*0010*/ 	.word	index@($__internal_0_$__cuda_sm20_drsqrt_f64_slowpath_v2)
        /*0014*/ 	.word	0x00000000


	//----- nvinfo : EIATTR_FRAME_SIZE
	.align		4
.L_3:
        /*0018*/ 	.byte	0x04, 0x11
        /*001a*/ 	.short	(.L_5 - .L_4)
	.align		4
.L_4:
        /*001c*/ 	.word	index@(_Z19computeForcesKerneliPK7double3PS_)
        /*0020*/ 	.word	0x00000000


	//----- nvinfo : EIATTR_MIN_STACK_SIZE
	.align		4
.L_5:
        /*0024*/ 	.byte	0x04, 0x12
        /*0026*/ 	.short	(.L_7 - .L_6)
	.align		4
.L_6:
        /*0028*/ 	.word	index@(_Z19computeForcesKerneliPK7double3PS_)
        /*002c*/ 	.word	0x00000000
.L_7:


//--------------------- .nv.compat                --------------------------
	.section	.nv.compat,"",@"SHT_CUDA_COMPAT_INFO"
	.align	4
        /*0000*/ 	.byte	0x02, 0x09, 0x00, 0x00, 0x02, 0x02, 0x01, 0x00, 0x02, 0x05, 0x05, 0x00, 0x03, 0x07, 0x01, 0x01
        /*0010*/ 	.byte	0x02, 0x03, 0x00, 0x00, 0x02, 0x06, 0x01, 0x00, 0x04, 0x0b, 0x08, 0x00, 0x01, 0x00, 0x00, 0x00
        /*0020*/ 	.byte	0x00, 0x00, 0x00, 0x00


//--------------------- .nv.info._Z19computeForcesKerneliPK7double3PS_ --------------------------
	.section	.nv.info._Z19computeForcesKerneliPK7double3PS_,"",@"SHT_CUDA_INFO"
	.sectionflags	@""
	.align	4


	//----- nvinfo : EIATTR_CUDA_API_VERSION
	.align		4
        /*0000*/ 	.byte	0x04, 0x37
        /*0002*/ 	.short	(.L_9 - .L_8)
.L_8:
        /*0004*/ 	.word	0x00000082


	//----- nvinfo : EIATTR_KPARAM_INFO
	.align		4
.L_9:
        /*0008*/ 	.byte	0x04, 0x17
        /*000a*/ 	.short	(.L_11 - .L_10)
.L_10:
        /*000c*/ 	.word	0x00000000
        /*0010*/ 	.short	0x0002
        /*0012*/ 	.short	0x0010
        /*0014*/ 	.byte	0x00, 0xf5, 0x21, 0x00


	//----- nvinfo : EIATTR_KPARAM_INFO
	.align		4
.L_11:
        /*0018*/ 	.byte	0x04, 0x17
        /*001a*/ 	.short	(.L_13 - .L_12)
.L_12:
        /*001c*/ 	.word	0x00000000
        /*0020*/ 	.short	0x0001
        /*0022*/ 	.short	0x0008
        /*0024*/ 	.byte	0x00, 0xf5, 0x21, 0x00


	//----- nvinfo : EIATTR_KPARAM_INFO
	.align		4
.L_13:
        /*0028*/ 	.byte	0x04, 0x17
        /*002a*/ 	.short	(.L_15 - .L_14)
.L_14:
        /*002c*/ 	.word	0x00000000
        /*0030*/ 	.short	0x0000
        /*0032*/ 	.short	0x0000
        /*0034*/ 	.byte	0x00, 0xf0, 0x11, 0x00


	//----- nvinfo : EIATTR_SPARSE_MMA_MASK
	.align		4
.L_15:
        /*0038*/ 	.byte	0x03, 0x50
        /*003a*/ 	.short	0x0000


	//----- nvinfo : EIATTR_MAXREG_COUNT
	.align		4
        /*003c*/ 	.byte	0x03, 0x1b
        /*003e*/ 	.short	0x00ff


	//----- nvinfo : EIATTR_NUM_BARRIERS
	.align		4
        /*0040*/ 	.byte	0x02, 0x4c
        /*0042*/ 	.byte	0x01
	.zero		1


	//----- nvinfo : EIATTR_MERCURY_ISA_VERSION
	.align		4
        /*0044*/ 	.byte	0x03, 0x5f
        /*0046*/ 	.short	0x0101


	//----- nvinfo : EIATTR_VRC_CTA_INIT_COUNT
	.align		4
        /*0048*/ 	.byte	0x02, 0x4a
	.zero		1
	.zero		1


	//----- nvinfo : EIATTR_EXIT_INSTR_OFFSETS
	.align		4
        /*004c*/ 	.byte	0x04, 0x1c
        /*004e*/ 	.short	(.L_17 - .L_16)


	//   ....[0]....
.L_16:
        /*0050*/ 	.word	0x00001420


	//----- nvinfo : EIATTR_CRS_STACK_SIZE
	.align		4
.L_17:
        /*0054*/ 	.byte	0x04, 0x1e
        /*0056*/ 	.short	(.L_19 - .L_18)
.L_18:
        /*0058*/ 	.word	0x00000000


	//----- nvinfo : EIATTR_CBANK_PARAM_SIZE
	.align		4
.L_19:
        /*005c*/ 	.byte	0x03, 0x19
        /*005e*/ 	.short	0x0018


	//----- nvinfo : EIATTR_PARAM_CBANK
	.align		4
        /*0060*/ 	.byte	0x04, 0x0a
        /*0062*/ 	.short	(.L_21 - .L_20)
	.align		4
.L_20:
        /*0064*/ 	.word	index@(.nv.constant0._Z19computeForcesKerneliPK7double3PS_)
        /*0068*/ 	.short	0x0380
        /*006a*/ 	.short	0x0018


	//----- nvinfo : EIATTR_SW_WAR
	.align		4
.L_21:
        /*006c*/ 	.byte	0x04, 0x36
        /*006e*/ 	.short	(.L_23 - .L_22)
.L_22:
        /*0070*/ 	.word	0x00000008
.L_23:


//--------------------- .nv.callgraph             --------------------------
	.section	.nv.callgraph,"",@"SHT_CUDA_CALLGRAPH"
	.align	4
	.sectionentsize	8
	.align		4
        /*0000*/ 	.word	0x00000000
	.align		4
        /*0004*/ 	.word	0xffffffff
	.align		4
        /*0008*/ 	.word	0x00000000
	.align		4
        /*000c*/ 	.word	0xfffffffe
	.align		4
        /*0010*/ 	.word	0x00000000
	.align		4
        /*0014*/ 	.word	0xfffffffd
	.align		4
        /*0018*/ 	.word	0x00000000
	.align		4
        /*001c*/ 	.word	0xfffffffc


//--------------------- .text._Z19computeForcesKerneliPK7double3PS_ --------------------------
	.section	.text._Z19computeForcesKerneliPK7double3PS_,"ax",@progbits
	.align	128
        .global         _Z19computeForcesKerneliPK7double3PS_
        .type           _Z19computeForcesKerneliPK7double3PS_,@function
        .size           _Z19computeForcesKerneliPK7double3PS_,(.L_x_25 - _Z19computeForcesKerneliPK7double3PS_)
        .other          _Z19computeForcesKerneliPK7double3PS_,@"STO_CUDA_ENTRY STV_DEFAULT"
_Z19computeForcesKerneliPK7double3PS_:
.text._Z19computeForcesKerneliPK7double3PS_:
[----:B------:R-:W-:Y:S01]  /*0000*/  LDC R1, c[0x0][0x37c] ;  /* 0x0000df00ff017b82 */ /* 0x000fe20000000800 */
[----:B------:R-:W0:Y:S01]  /*0010*/  S2R R2, SR_TID.X ;  /* 0x0000000000027919 */ /* 0x000e220000002100 */
[----:B------:R-:W0:Y:S01]  /*0020*/  LDCU UR12, c[0x0][0x360] ;  /* 0x00006c00ff0c77ac */ /* 0x000e220008000800 */
[----:B------:R-:W-:Y:S02]  /*0030*/  CS2R R4, SRZ ;  /* 0x0000000000047805 */ /* 0x000fe4000001ff00 */
[----:B------:R-:W-:Y:S01]  /*0040*/  CS2R R6, SRZ ;  /* 0x0000000000067805 */ /* 0x000fe2000001ff00 */
[----:B------:R-:W0:Y:S01]  /*0050*/  S2R R3, SR_CTAID.X ;  /* 0x0000000000037919 */ /* 0x000e220000002500 */
[----:B------:R-:W1:Y:S01]  /*0060*/  LDCU UR4, c[0x0][0x380] ;  /* 0x00007000ff0477ac */ /* 0x000e620008000800 */
[----:B------:R-:W-:Y:S01]  /*0070*/  CS2R R22, SRZ ;  /* 0x0000000000167805 */ /* 0x000fe2000001ff00 */
[----:B------:R-:W2:Y:S01]  /*0080*/  LDCU.64 UR10, c[0x0][0x358] ;  /* 0x00006b00ff0a77ac */ /* 0x000ea20008000a00 */
[----:B0-----:R-:W-:-:S05]  /*0090*/  IMAD R0, R3, UR12, R2 ;  /* 0x0000000c03007c24 */ /* 0x001fca000f8e0202 */
[----:B-1----:R-:W-:-:S13]  /*00a0*/  ISETP.GE.AND P0, PT, R0, UR4, PT ;  /* 0x0000000400007c0c */ /* 0x002fda000bf06270 */
[----:B------:R-:W0:Y:S02]  /*00b0*/  @!P0 LDC.64 R12, c[0x0][0x388] ;  /* 0x0000e200ff0c8b82 */ /* 0x000e240000000a00 */
[----:B0-----:R-:W-:-:S05]  /*00c0*/  @!P0 IMAD.WIDE R12, R0, 0x18, R12 ;  /* 0x00000018000c8825 */ /* 0x001fca00078e020c */
[----:B--2---:R0:W5:Y:S04]  /*00d0*/  @!P0 LDG.E.64 R4, desc[UR10][R12.64] ;  /* 0x0000000a0c048981 */ /* 0x004168000c1e1b00 */
[----:B------:R0:W5:Y:S04]  /*00e0*/  @!P0 LDG.E.64 R6, desc[UR10][R12.64+0x8] ;  /* 0x0000080a0c068981 */ /* 0x000168000c1e1b00 */
[----:B------:R0:W5:Y:S01]  /*00f0*/  @!P0 LDG.E.64 R22, desc[UR10][R12.64+0x10] ;  /* 0x0000100a0c168981 */ /* 0x000162000c1e1b00 */
[----:B------:R-:W-:Y:S01]  /*0100*/  UISETP.GE.AND UP0, UPT, UR4, 0x1, UPT ;  /* 0x000000010400788c */ /* 0x000fe2000bf06270 */
[----:B------:R-:W-:-:S02]  /*0110*/  CS2R R8, SRZ ;  /* 0x0000000000087805 */ /* 0x000fc4000001ff00 */
[----:B------:R-:W-:Y:S02]  /*0120*/  CS2R R10, SRZ ;  /* 0x00000000000a7805 */ /* 0x000fe4000001ff00 */
[----:B------:R-:W-:-:S04]  /*0130*/  CS2R R20, SRZ ;  /* 0x0000000000147805 */ /* 0x000fc8000001ff00 */
[----:B0-----:R-:W-:Y:S05]  /*0140*/  BRA.U !UP0, `(.L_x_0) ;  /* 0x0000001108a07547 */ /* 0x001fea000b800000 */
[----:B------:R-:W-:Y:S02]  /*0150*/  CS2R R20, SRZ ;  /* 0x0000000000147805 */ /* 0x000fe4000001ff00 */
[----:B------:R-:W-:Y:S02]  /*0160*/  CS2R R10, SRZ ;  /* 0x00000000000a7805 */ /* 0x000fe4000001ff00 */
[----:B------:R-:W-:Y:S01]  /*0170*/  CS2R R8, SRZ ;  /* 0x0000000000087805 */ /* 0x000fe2000001ff00 */
[----:B------:R-:W0:Y:S01]  /*0180*/  LDCU UR9, c[0x0][0x380] ;  /* 0x00007000ff0977ac */ /* 0x000e220008000800 */
[----:B------:R-:W-:-:S05]  /*0190*/  UMOV UR4, URZ ;  /* 0x000000ff00047c82 */ /* 0x000fca0008000000 */
.L_x_19:
[----:B-1----:R-:W1:Y:S02]  /*01a0*/  LDCU UR5, c[0x0][0x380] ;  /* 0x00007000ff0577ac */ /* 0x002e640008000800 */
[----:B-1----:R-:W-:-:S04]  /*01b0*/  UIADD3 UR5, UPT, UPT, -UR4, UR5, URZ ;  /* 0x0000000504057290 */ /* 0x002fc8000fffe1ff */
[----:B------:R-:W-:-:S04]  /*01c0*/  UISETP.LT.AND UP0, UPT, UR5, UR12, UPT ;  /* 0x0000000c0500728c */ /* 0x000fc8000bf01270 */
[----:B------:R-:W-:-:S06]  /*01d0*/  USEL UR6, UR5, UR12, UP0 ;  /* 0x0000000c05067287 */ /* 0x000fcc0008000000 */
[----:B------:R-:W-:-:S13]  /*01e0*/  ISETP.GE.U32.AND P0, PT, R2, UR6, PT ;  /* 0x0000000602007c0c */ /* 0x000fda000bf06070 */
[----:B------:R-:W1:Y:S01]  /*01f0*/  @!P0 LDC.64 R12, c[0x0][0x388] ;  /* 0x0000e200ff0c8b82 */ /* 0x000e620000000a00 */
[----:B------:R-:W-:-:S04]  /*0200*/  @!P0 VIADD R3, R2, UR4 ;  /* 0x0000000402038c36 */ /* 0x000fc80008000000 */
[----:B-1----:R-:W-:-:S05]  /*0210*/  @!P0 IMAD.WIDE.U32 R12, R3, 0x18, R12 ;  /* 0x00000018030c8825 */ /* 0x002fca00078e000c */
[----:B------:R-:W2:Y:S04]  /*0220*/  @!P0 LDG.E.64 R14, desc[UR10][R12.64] ;  /* 0x0000000a0c0e8981 */ /* 0x000ea8000c1e1b00 */
[----:B------:R-:W3:Y:S04]  /*0230*/  @!P0 LDG.E.64 R16, desc[UR10][R12.64+0x8] ;  /* 0x0000080a0c108981 */ /* 0x000ee8000c1e1b00 */
[----:B------:R-:W4:Y:S01]  /*0240*/  @!P0 LDG.E.64 R18, desc[UR10][R12.64+0x10] ;  /* 0x0000100a0c128981 */ /* 0x000f22000c1e1b00 */
[----:B------:R-:W-:Y:S01]  /*0250*/  @!P0 MOV R3, 0x400 ;  /* 0x0000040000038802 */ /* 0x000fe20000000f00 */
[----:B------:R-:W-:Y:S01]  /*0260*/  UISETP.GE.AND UP0, UPT, UR5, 0x1, UPT ;  /* 0x000000010500788c */ /* 0x000fe2000bf06270 */
[----:B------:R-:W1:Y:S02]  /*0270*/  @!P0 S2R R24, SR_CgaCtaId ;  /* 0x0000000000188919 */ /* 0x000e640000008800 */
[----:B-1----:R-:W-:-:S05]  /*0280*/  @!P0 LEA R3, R24, R3, 0x18 ;  /* 0x0000000318038211 */ /* 0x002fca00078ec0ff */
[----:B------:R-:W-:-:S05]  /*0290*/  @!P0 IMAD R3, R2, 0x18, R3 ;  /* 0x0000001802038824 */ /* 0x000fca00078e0203 */
[----:B--2---:R1:W-:Y:S04]  /*02a0*/  @!P0 STS.64 [R3], R14 ;  /* 0x0000000e03008388 */ /* 0x0043e80000000a00 */
[----:B---3--:R1:W-:Y:S04]  /*02b0*/  @!P0 STS.64 [R3+0x8], R16 ;  /* 0x0000081003008388 */ /* 0x0083e80000000a00 */
[----:B----4-:R1:W-:Y:S01]  /*02c0*/  @!P0 STS.64 [R3+0x10], R18 ;  /* 0x0000101203008388 */ /* 0x0103e20000000a00 */
[----:B------:R-:W-:Y:S06]  /*02d0*/  BAR.SYNC.DEFER_BLOCKING 0x0 ;  /* 0x0000000000007b1d */ /* 0x000fec0000010000 */
[----:B------:R-:W-:Y:S05]  /*02e0*/  BRA.U !UP0, `(.L_x_1) ;  /* 0x0000001108207547 */ /* 0x000fea000b800000 */
[----:B0-----:R-:W-:-:S04]  /*02f0*/  UISETP.LT.AND UP0, UPT, UR12, UR9, UPT ;  /* 0x000000090c00728c */ /* 0x001fc8000bf01270 */
[----:B------:R-:W-:-:S04]  /*0300*/  USEL UR5, UR12, UR9, UP0 ;  /* 0x000000090c057287 */ /* 0x000fc80008000000 */
[----:B------:R-:W-:-:S04]  /*0310*/  UISETP.LT.AND UP0, UPT, UR5, 0x1, UPT ;  /* 0x000000010500788c */ /* 0x000fc8000bf01270 */
[----:B------:R-:W-:Y:S02]  /*0320*/  USEL UR8, UR5, 0x1, !UP0 ;  /* 0x0000000105087887 */ /* 0x000fe4000c000000 */
[----:B------:R-:W-:Y:S02]  /*0330*/  UISETP.GE.AND UP0, UPT, UR5, 0x4, UPT ;  /* 0x000000040500788c */ /* 0x000fe4000bf06270 */
[----:B------:R-:W-:Y:S01]  /*0340*/  ULOP3.LUT UR13, UR8, 0x3, URZ, 0xc0, !UPT ;  /* 0x00000003080d7892 */ /* 0x000fe2000f8ec0ff */
[----:B------:R-:W-:-:S06]  /*0350*/  UMOV UR5, URZ ;  /* 0x000000ff00057c82 */ /* 0x000fcc0008000000 */
[----:B------:R-:W-:Y:S05]  /*0360*/  BRA.U !UP0, `(.L_x_2) ;  /* 0x0000000908347547 */ /* 0x000fea000b800000 */
[----:B------:R-:W0:Y:S01]  /*0370*/  S2UR UR7, SR_CgaCtaId ;  /* 0x00000000000779c3 */ /* 0x000e220000008800 */
[----:B------:R-:W-:Y:S01]  /*0380*/  UMOV UR6, 0x400 ;  /* 0x0000040000067882 */ /* 0x000fe20000000000 */
[----:B------:R-:W-:Y:S02]  /*0390*/  ULOP3.LUT UR5, UR8, 0x7ffffffc, URZ, 0xc0, !UPT ;  /* 0x7ffffffc08057892 */ /* 0x000fe4000f8ec0ff */
[----:B0-----:R-:W-:Y:S02]  /*03a0*/  ULEA UR6, UR7, UR6, 0x18 ;  /* 0x0000000607067291 */ /* 0x001fe4000f8ec0ff */
[----:B------:R-:W-:Y:S02]  /*03b0*/  UIADD3 UR7, UPT, UPT, -UR5, URZ, URZ ;  /* 0x000000ff05077290 */ /* 0x000fe4000fffe1ff */
[----:B------:R-:W-:-:S12]  /*03c0*/  UIADD3 UR6, UPT, UPT, UR6, 0x30, URZ ;  /* 0x0000003006067890 */ /* 0x000fd8000fffe0ff */
.L_x_11:
[----:B-1----:R-:W0:Y:S01]  /*03d0*/  LDS.128 R16, [UR6+-0x30] ;  /* 0xffffd006ff107984 */ /* 0x002e220008000c00 */
[----:B------:R-:W-:Y:S01]  /*03e0*/  UMOV UR14, 0x6a3f9475 ;  /* 0x6a3f9475000e7882 */ /* 0x000fe20000000000 */
[----:B------:R-:W-:Y:S01]  /*03f0*/  UMOV UR15, 0x20ca2fe7 ;  /* 0x20ca2fe7000f7882 */ /* 0x000fe20000000000 */
[----:B------:R-:W-:Y:S01]  /*0400*/  IMAD.MOV.U32 R34, RZ, RZ, RZ ;  /* 0x000000ffff227224 */ /* 0x000fe200078e00ff */
[----:B------:R-:W1:Y:S01]  /*0410*/  LDS.128 R12, [UR6+-0x20] ;  /* 0xffffe006ff0c7984 */ /* 0x000e620008000c00 */
[----:B------:R-:W-:Y:S01]  /*0420*/  ULOP3.LUT UR5, UR8, 0x7ffffffc, URZ, 0xc0, !UPT ;  /* 0x7ffffffc08057892 */ /* 0x000fe2000f8ec0ff */
[----:B------:R-:W-:Y:S01]  /*0430*/  BSSY.RECONVERGENT B0, `(.L_x_3) ;  /* 0x0000016000007945 */ /* 0x000fe20003800200 */
[----:B0----5:R-:W-:Y:S02]  /*0440*/  DADD R24, R16, -R4 ;  /* 0x0000000010187229 */ /* 0x021fe40000000804 */
[----:B------:R-:W-:Y:S02]  /*0450*/  DADD R28, R18, -R6 ;  /* 0x00000000121c7229 */ /* 0x000fe40000000806 */
[----:B-1----:R-:W-:Y:S01]  /*0460*/  DADD R30, R12, -R22 ;  /* 0x000000000c1e7229 */ /* 0x002fe20000000816 */
[----:B------:R-:W-:Y:S01]  /*0470*/  IMAD.MOV.U32 R18, RZ, RZ, 0x0 ;  /* 0x00000000ff127424 */ /* 0x000fe200078e00ff */
[----:B------:R-:W-:-:S02]  /*0480*/  MOV R19, 0x3fd80000 ;  /* 0x3fd8000000137802 */ /* 0x000fc40000000f00 */
[----:B------:R-:W-:-:S08]  /*0490*/  DFMA R16, R24, R24, UR14 ;  /* 0x0000000e18107e2b */ /* 0x000fd00008000018 */
[----:B------:R-:W-:-:S08]  /*04a0*/  DFMA R16, R28, R28, R16 ;  /* 0x0000001c1c10722b */ /* 0x000fd00000000010 */
[----:B------:R-:W-:-:S06]  /*04b0*/  DFMA R16, R30, R30, R16 ;  /* 0x0000001e1e10722b */ /* 0x000fcc0000000010 */
[----:B------:R-:W0:Y:S04]  /*04c0*/  MUFU.RSQ64H R35, R17 ;  /* 0x0000001100237308 */ /* 0x000e280000001c00 */
[----:B------:R-:W-:-:S05]  /*04d0*/  VIADD R3, R17, 0xfff00000 ;  /* 0xfff0000011037836 */ /* 0x000fca0000000000 */
[----:B------:R-:W-:Y:S01]  /*04e0*/  ISETP.GE.U32.AND P0, PT, R3, 0x7fe00000, PT ;  /* 0x7fe000000300780c */ /* 0x000fe20003f06070 */
[----:B0-----:R-:W-:-:S08]  /*04f0*/  DMUL R12, R34, R34 ;  /* 0x00000022220c7228 */ /* 0x001fd00000000000 */
[----:B------:R-:W-:-:S08]  /*0500*/  DFMA R12, R16, -R12, 1 ;  /* 0x3ff00000100c742b */ /* 0x000fd0000000080c */
[----:B------:R-:W-:Y:S02]  /*0510*/  DFMA R18, R12, R18, 0.5 ;  /* 0x3fe000000c12742b */ /* 0x000fe40000000012 */
[----:B------:R-:W-:-:S08]  /*0520*/  DMUL R12, R34, R12 ;  /* 0x0000000c220c7228 */ /* 0x000fd00000000000 */
[----:B------:R-:W-:Y:S01]  /*0530*/  DFMA R34, R18, R12, R34 ;  /* 0x0000000c1222722b */ /* 0x000fe20000000022 */
[----:B------:R-:W-:Y:S10]  /*0540*/  @!P0 BRA `(.L_x_4) ;  /* 0x0000000000108947 */ /* 0x000ff40003800000 */
[----:B------:R-:W-:-:S07]  /*0550*/  MOV R32, 0x570 ;  /* 0x0000057000207802 */ /* 0x000fce0000000f00 */
[----:B------:R-:W-:Y:S05]  /*0560*/  CALL.REL.NOINC `($__internal_0_$__cuda_sm20_drsqrt_f64_slowpath_v2) ;  /* 0x0000000c00b07944 */ /* 0x000fea0003c00000 */
[----:B------:R-:W-:Y:S02]  /*0570*/  IMAD.MOV.U32 R34, RZ, RZ, R16 ;  /* 0x000000ffff227224 */ /* 0x000fe400078e0010 */
[----:B------:R-:W-:-:S07]  /*0580*/  IMAD.MOV.U32 R35, RZ, RZ, R3 ;  /* 0x000000ffff237224 */ /* 0x000fce00078e0003 */
.L_x_4:
[----:B------:R-:W-:Y:S05]  /*0590*/  BSYNC.RECONVERGENT B0 ;  /* 0x0000000000007941 */ /* 0x000fea0003800200 */
.L_x_3:
[----:B------:R-:W0:Y:S01]  /*05a0*/  LDS.128 R16, [UR6+-0x10] ;  /* 0xfffff006ff107984 */ /* 0x000e220008000c00 */
[----:B------:R-:W-:Y:S01]  /*05b0*/  DADD R14, R14, -R4 ;  /* 0x000000000e0e7229 */ /* 0x000fe20000000804 */
[----:B------:R-:W-:Y:S01]  /*05c0*/  UMOV UR14, 0x6a3f9475 ;  /* 0x6a3f9475000e7882 */ /* 0x000fe20000000000 */
[----:B------:R-:W-:Y:S01]  /*05d0*/  UMOV UR15, 0x20ca2fe7 ;  /* 0x20ca2fe7000f7882 */ /* 0x000fe20000000000 */
[----:B------:R-:W-:Y:S05]  /*05e0*/  BSSY.RECONVERGENT B0, `(.L_x_5) ;  /* 0x000001b000007945 */ /* 0x000fea0003800200 */
[----:B------:R-:W-:Y:S02]  /*05f0*/  DFMA R32, R14, R14, UR14 ;  /* 0x0000000e0e207e2b */ /* 0x000fe4000800000e */
[----:B0-----:R-:W-:-:S02]  /*0600*/  DADD R12, R16, -R6 ;  /* 0x00000000100c7229 */ /* 0x001fc40000000806 */
[----:B------:R-:W-:Y:S02]  /*0610*/  DADD R26, R18, -R22 ;  /* 0x00000000121a7229 */ /* 0x000fe40000000816 */
[----:B------:R-:W-:-:S04]  /*0620*/  DMUL R18, R34, R34 ;  /* 0x0000002222127228 */ /* 0x000fc80000000000 */
[----:B------:R-:W-:Y:S01]  /*0630*/  DFMA R16, R12, R12, R32 ;  /* 0x0000000c0c10722b */ /* 0x000fe20000000020 */
[----:B------:R-:W-:-:S03]  /*0640*/  MOV R32, RZ ;  /* 0x000000ff00207202 */ /* 0x000fc60000000f00 */
[----:B------:R-:W-:-:S04]  /*0650*/  DMUL R34, R18, R34 ;  /* 0x0000002212227228 */ /* 0x000fc80000000000 */
[----:B------:R-:W-:-:S04]  /*0660*/  DFMA R16, R26, R26, R16 ;  /* 0x0000001a1a10722b */ /* 0x000fc80000000010 */
[-C--:B------:R-:W-:Y:S02]  /*0670*/  DFMA R28, R28, R34.reuse, R10 ;  /* 0x000000221c1c722b */ /* 0x080fe4000000000a */
[----:B------:R-:W0:Y:S01]  /*0680*/  MUFU.RSQ64H R33, R17 ;  /* 0x0000001100217308 */ /* 0x000e220000001c00 */
[-C--:B------:R-:W-:Y:S02]  /*0690*/  DFMA R30, R30, R34.reuse, R8 ;  /* 0x000000221e1e722b */ /* 0x080fe40000000008 */
[----:B------:R-:W-:Y:S01]  /*06a0*/  DFMA R20, R24, R34, R20 ;  /* 0x000000221814722b */ /* 0x000fe20000000014 */
[----:B------:R-:W-:-:S05]  /*06b0*/  VIADD R3, R17, 0xfff00000 ;  /* 0xfff0000011037836 */ /* 0x000fca0000000000 */
[----:B------:R-:W-:Y:S01]  /*06c0*/  ISETP.GE.U32.AND P0, PT, R3, 0x7fe00000, PT ;  /* 0x7fe000000300780c */ /* 0x000fe20003f06070 */
[----:B0-----:R-:W-:-:S08]  /*06d0*/  DMUL R18, R32, R32 ;  /* 0x0000002020127228 */ /* 0x001fd00000000000 */
[----:B------:R-:W-:Y:S01]  /*06e0*/  DFMA R10, R16, -R18, 1 ;  /* 0x3ff00000100a742b */ /* 0x000fe20000000812 */
[----:B------:R-:W-:Y:S02]  /*06f0*/  IMAD.MOV.U32 R18, RZ, RZ, 0x0 ;  /* 0x00000000ff127424 */ /* 0x000fe400078e00ff */
[----:B------:R-:W-:-:S06]  /*0700*/  IMAD.MOV.U32 R19, RZ, RZ, 0x3fd80000 ;  /* 0x3fd80000ff137424 */ /* 0x000fcc00078e00ff */
[----:B------:R-:W-:Y:S02]  /*0710*/  DFMA R8, R10, R18, 0.5 ;  /* 0x3fe000000a08742b */ /* 0x000fe40000000012 */
[----:B------:R-:W-:-:S08]  /*0720*/  DMUL R10, R32, R10 ;  /* 0x0000000a200a7228 */ /* 0x000fd00000000000 */
[----:B------:R-:W-:Y:S01]  /*0730*/  DFMA R32, R8, R10, R32 ;  /* 0x0000000a0820722b */ /* 0x000fe20000000020 */
[----:B------:R-:W-:Y:S10]  /*0740*/  @!P0 BRA `(.L_x_6) ;  /* 0x0000000000108947 */ /* 0x000ff40003800000 */
[----:B------:R-:W-:-:S07]  /*0750*/  MOV R32, 0x770 ;  /* 0x0000077000207802 */ /* 0x000fce0000000f00 */
[----:B------:R-:W-:Y:S05]  /*0760*/  CALL.REL.NOINC `($__internal_0_$__cuda_sm20_drsqrt_f64_slowpath_v2) ;  /* 0x0000000c00307944 */ /* 0x000fea0003c00000 */
[----:B------:R-:W-:Y:S01]  /*0770*/  MOV R32, R16 ;  /* 0x0000001000207202 */ /* 0x000fe20000000f00 */
[----:B------:R-:W-:-:S07]  /*0780*/  IMAD.MOV.U32 R33, RZ, RZ, R3 ;  /* 0x000000ffff217224 */ /* 0x000fce00078e0003 */
.L_x_6:
[----:B------:R-:W-:Y:S05]  /*0790*/  BSYNC.RECONVERGENT B0 ;  /* 0x0000000000007941 */ /* 0x000fea0003800200 */
.L_x_5:
[----:B------:R-:W0:Y:S01]  /*07a0*/  LDS.128 R8, [UR6] ;  /* 0x00000006ff087984 */ /* 0x000e220008000c00 */
[----:B------:R-:W-:Y:S01]  /*07b0*/  UMOV UR14, 0x6a3f9475 ;  /* 0x6a3f9475000e7882 */ /* 0x000fe20000000000 */
[----:B------:R-:W-:Y:S01]  /*07c0*/  UMOV UR15, 0x20ca2fe7 ;  /* 0x20ca2fe7000f7882 */ /* 0x000fe20000000000 */
[----:B------:R-:W-:Y:S01]  /*07d0*/  BSSY.RECONVERGENT B0, `(.L_x_7) ;  /* 0x000001d000007945 */ /* 0x000fe20003800200 */
[----:B------:R-:W1:Y:S01]  /*07e0*/  LDS.128 R16, [UR6+0x10] ;  /* 0x00001006ff107984 */ /* 0x000e620008000c00 */
[----:B0-----:R-:W-:Y:S02]  /*07f0*/  DADD R8, R8, -R4 ;  /* 0x0000000008087229 */ /* 0x001fe40000000804 */
[----:B------:R-:W-:Y:S02]  /*0800*/  DADD R10, R10, -R6 ;  /* 0x000000000a0a7229 */ /* 0x000fe40000000806 */
[----:B-1----:R-:W-:-:S04]  /*0810*/  DADD R24, R16, -R22 ;  /* 0x0000000010187229 */ /* 0x002fc80000000816 */
[----:B------:R-:W-:-:S08]  /*0820*/  DFMA R34, R8, R8, UR14 ;  /* 0x0000000e08227e2b */ /* 0x000fd00008000008 */
[----:B------:R-:W-:Y:S02]  /*0830*/  DFMA R16, R10, R10, R34 ;  /* 0x0000000a0a10722b */ /* 0x000fe40000000022 */
[----:B------:R-:W-:-:S06]  /*0840*/  DMUL R34, R32, R32 ;  /* 0x0000002020227228 */ /* 0x000fcc0000000000 */
[----:B------:R-:W-:Y:S02]  /*0850*/  DFMA R16, R24, R24, R16 ;  /* 0x000000181810722b */ /* 0x000fe40000000010 */
[----:B------:R-:W-:Y:S01]  /*0860*/  DMUL R34, R34, R32 ;  /* 0x0000002022227228 */ /* 0x000fe20000000000 */
[----:B------:R-:W-:-:S03]  /*0870*/  IMAD.MOV.U32 R32, RZ, RZ, RZ ;  /* 0x000000ffff207224 */ /* 0x000fc600078e00ff */
[----:B------:R-:W0:Y:S04]  /*0880*/  MUFU.RSQ64H R33, R17 ;  /* 0x0000001100217308 */ /* 0x000e280000001c00 */
[-C--:B------:R-:W-:Y:S01]  /*0890*/  DFMA R28, R12, R34.reuse, R28 ;  /* 0x000000220c1c722b */ /* 0x080fe2000000001c */
[----:B------:R-:W-:Y:S01]  /*08a0*/  VIADD R3, R17, 0xfff00000 ;  /* 0xfff0000011037836 */ /* 0x000fe20000000000 */
[-C--:B------:R-:W-:Y:S01]  /*08b0*/  DFMA R30, R26, R34.reuse, R30 ;  /* 0x000000221a1e722b */ /* 0x080fe2000000001e */
[----:B------:R-:W-:Y:S01]  /*08c0*/  IMAD.MOV.U32 R26, RZ, RZ, 0x0 ;  /* 0x00000000ff1a7424 */ /* 0x000fe200078e00ff */
[----:B------:R-:W-:Y:S01]  /*08d0*/  MOV R27, 0x3fd80000 ;  /* 0x3fd80000001b7802 */ /* 0x000fe20000000f00 */
[----:B------:R-:W-:Y:S01]  /*08e0*/  DFMA R20, R14, R34, R20 ;  /* 0x000000220e14722b */ /* 0x000fe20000000014 */
        /* <DEDUP_REMOVED lines=11> */
.L_x_8:
[----:B------:R-:W-:Y:S05]  /*09a0*/  BSYNC.RECONVERGENT B0 ;  /* 0x0000000000007941 */ /* 0x000fea0003800200 */
.L_x_7:
[----:B------:R-:W0:Y:S01]  /*09b0*/  LDS.128 R12, [UR6+0x20] ;  /* 0x00002006ff0c7984 */ /* 0x000e220008000c00 */
[----:B------:R-:W-:Y:S01]  /*09c0*/  DADD R18, R18, -R4 ;  /* 0x0000000012127229 */ /* 0x000fe20000000804 */
[----:B------:R-:W-:Y:S01]  /*09d0*/  UMOV UR14, 0x6a3f9475 ;  /* 0x6a3f9475000e7882 */ /* 0x000fe20000000000 */
[----:B------:R-:W-:Y:S01]  /*09e0*/  UMOV UR15, 0x20ca2fe7 ;  /* 0x20ca2fe7000f7882 */ /* 0x000fe20000000000 */
[----:B------:R-:W-:Y:S01]  /*09f0*/  DMUL R34, R26, R26 ;  /* 0x0000001a1a227228 */ /* 0x000fe20000000000 */
[----:B------:R-:W-:Y:S01]  /*0a00*/  MOV R32, RZ ;  /* 0x000000ff00207202 */ /* 0x000fe20000000f00 */
[----:B------:R-:W-:Y:S03]  /*0a10*/  BSSY.RECONVERGENT B0, `(.L_x_9) ;  /* 0x0000019000007945 */ /* 0x000fe60003800200 */
[----:B------:R-:W-:-:S03]  /*0a20*/  DFMA R16, R18, R18, UR14 ;  /* 0x0000000e12107e2b */ /* 0x000fc60008000012 */
[----:B------:R-:W-:-:S08]  /*0a30*/  DMUL R26, R34, R26 ;  /* 0x0000001a221a7228 */ /* 0x000fd00000000000 */
[-C--:B------:R-:W-:Y:S02]  /*0a40*/  DFMA R20, R8, R26.reuse, R20 ;  /* 0x0000001a0814722b */ /* 0x080fe40000000014 */
[-C--:B------:R-:W-:Y:S01]  /*0a50*/  DFMA R10, R10, R26.reuse, R28 ;  /* 0x0000001a0a0a722b */ /* 0x080fe2000000001c */
[----:B------:R-:W-:Y:S01]  /*0a60*/  IMAD.MOV.U32 R28, RZ, RZ, 0x0 ;  /* 0x00000000ff1c7424 */ /* 0x000fe200078e00ff */
[----:B------:R-:W-:Y:S01]  /*0a70*/  DFMA R30, R24, R26, R30 ;  /* 0x0000001a181e722b */ /* 0x000fe2000000001e */
[----:B------:R-:W-:Y:S01]  /*0a80*/  IMAD.MOV.U32 R29, RZ, RZ, 0x3fd80000 ;  /* 0x3fd80000ff1d7424 */ /* 0x000fe200078e00ff */
[----:B0-----:R-:W-:Y:S02]  /*0a90*/  DADD R12, R12, -R6 ;  /* 0x000000000c0c7229 */ /* 0x001fe40000000806 */
[----:B------:R-:W-:-:S06]  /*0aa0*/  DADD R14, R14, -R22 ;  /* 0x000000000e0e7229 */ /* 0x000fcc0000000816 */
        /* <DEDUP_REMOVED lines=15> */
.L_x_10:
[----:B------:R-:W-:Y:S05]  /*0ba0*/  BSYNC.RECONVERGENT B0 ;  /* 0x0000000000007941 */ /* 0x000fea0003800200 */
.L_x_9:
[----:B------:R-:W-:Y:S01]  /*0bb0*/  DMUL R16, R8, R8 ;  /* 0x0000000808107228 */ /* 0x000fe20000000000 */
[----:B------:R-:W-:Y:S02]  /*0bc0*/  UIADD3 UR7, UPT, UPT, UR7, 0x4, URZ ;  /* 0x0000000407077890 */ /* 0x000fe4000fffe0ff */
[----:B------:R-:W-:Y:S02]  /*0bd0*/  UIADD3 UR6, UPT, UPT, UR6, 0x60, URZ ;  /* 0x0000006006067890 */ /* 0x000fe4000fffe0ff */
[----:B------:R-:W-:-:S03]  /*0be0*/  UISETP.NE.AND UP0, UPT, UR7, URZ, UPT ;  /* 0x000000ff0700728c */ /* 0x000fc6000bf05270 */
[----:B------:R-:W-:-:S08]  /*0bf0*/  DMUL R8, R16, R8 ;  /* 0x0000000810087228 */ /* 0x000fd00000000000 */
[-C--:B------:R-:W-:Y:S02]  /*0c00*/  DFMA R20, R18, R8.reuse, R20 ;  /* 0x000000081214722b */ /* 0x080fe40000000014 */
[-C--:B------:R-:W-:Y:S02]  /*0c10*/  DFMA R10, R12, R8.reuse, R10 ;  /* 0x000000080c0a722b */ /* 0x080fe4000000000a */
[----:B------:R-:W-:Y:S01]  /*0c20*/  DFMA R8, R14, R8, R30 ;  /* 0x000000080e08722b */ /* 0x000fe2000000001e */
[----:B------:R-:W-:Y:S10]  /*0c30*/  BRA.U UP0, `(.L_x_11) ;  /* 0xfffffff500e47547 */ /* 0x000ff4000b83ffff */
.L_x_2:
[----:B------:R-:W-:-:S09]  /*0c40*/  UISETP.NE.AND UP0, UPT, UR13, URZ, UPT ;  /* 0x000000ff0d00728c */ /* 0x000fd2000bf05270 */
[----:B------:R-:W-:Y:S05]  /*0c50*/  BRA.U !UP0, `(.L_x_1) ;  /* 0x0000000508c47547 */ /* 0x000fea000b800000 */
[----:B------:R-:W-:-:S09]  /*0c60*/  UISETP.NE.AND UP0, UPT, UR13, 0x1, UPT ;  /* 0x000000010d00788c */ /* 0x000fd2000bf05270 */
[----:B------:R-:W-:Y:S05]  /*0c70*/  BRA.U !UP0, `(.L_x_12) ;  /* 0x00000005081c7547 */ /* 0x000fea000b800000 */
[----:B------:R-:W0:Y:S01]  /*0c80*/  S2UR UR7, SR_CgaCtaId ;  /* 0x00000000000779c3 */ /* 0x000e220000008800 */
[----:B------:R-:W-:Y:S01]  /*0c90*/  UMOV UR6, 0x400 ;  /* 0x0000040000067882 */ /* 0x000fe20000000000 */
[----:B------:R-:W-:Y:S01]  /*0ca0*/  UMOV UR14, 0x6a3f9475 ;  /* 0x6a3f9475000e7882 */ /* 0x000fe20000000000 */
[----:B------:R-:W-:Y:S01]  /*0cb0*/  UMOV UR15, 0x20ca2fe7 ;  /* 0x20ca2fe7000f7882 */ /* 0x000fe20000000000 */
[----:B------:R-:W-:Y:S01]  /*0cc0*/  IMAD.MOV.U32 R32, RZ, RZ, RZ ;  /* 0x000000ffff207224 */ /* 0x000fe200078e00ff */
[----:B------:R-:W-:Y:S01]  /*0cd0*/  BSSY.RECONVERGENT B0, `(.L_x_13) ;  /* 0x000001a000007945 */ /* 0x000fe20003800200 */
[----:B0-----:R-:W-:-:S04]  /*0ce0*/  ULEA UR6, UR7, UR6, 0x18 ;  /* 0x0000000607067291 */ /* 0x001fc8000f8ec0ff */
[----:B------:R-:W-:-:S09]  /*0cf0*/  UIMAD UR6, UR5, 0x18, UR6 ;  /* 0x00000018050678a4 */ /* 0x000fd2000f8e0206 */
[----:B-1----:R-:W0:Y:S04]  /*0d00*/  LDS.128 R12, [UR6] ;  /* 0x00000006ff0c7984 */ /* 0x002e280008000c00 */
[----:B------:R-:W1:Y:S01]  /*0d10*/  LDS.64 R26, [UR6+0x10] ;  /* 0x00001006ff1a7984 */ /* 0x000e620008000a00 */
[----:B0----5:R-:W-:Y:S02]  /*0d20*/  DADD R18, R12, -R4 ;  /* 0x000000000c127229 */ /* 0x021fe40000000804 */
[----:B------:R-:W-:Y:S02]  /*0d30*/  DADD R28, -R6, R14 ;  /* 0x00000000061c7229 */ /* 0x000fe4000000010e */
        /* <DEDUP_REMOVED lines=19> */
.L_x_14:
[----:B------:R-:W-:Y:S05]  /*0e70*/  BSYNC.RECONVERGENT B0 ;  /* 0x0000000000007941 */ /* 0x000fea0003800200 */
.L_x_13:
[----:B------:R-:W0:Y:S01]  /*0e80*/  LDS.64 R24, [UR6+0x18] ;  /* 0x00001806ff187984 */ /* 0x000e220008000a00 */
[----:B------:R-:W-:Y:S01]  /*0e90*/  UMOV UR7, 0x20ca2fe7 ;  /* 0x20ca2fe700077882 */ /* 0x000fe20000000000 */
[-C--:B------:R-:W-:Y:S01]  /*0ea0*/  DMUL R34, R32, R32.reuse ;  /* 0x0000002020227228 */ /* 0x080fe20000000000 */
[----:B------:R-:W-:Y:S01]  /*0eb0*/  MOV R30, RZ ;  /* 0x000000ff001e7202 */ /* 0x000fe20000000f00 */
[----:B------:R-:W1:Y:S01]  /*0ec0*/  LDS.128 R12, [UR6+0x20] ;  /* 0x00002006ff0c7984 */ /* 0x000e620008000c00 */
[----:B------:R-:W-:Y:S01]  /*0ed0*/  UMOV UR6, 0x6a3f9475 ;  /* 0x6a3f947500067882 */ /* 0x000fe20000000000 */
[----:B------:R-:W-:Y:S04]  /*0ee0*/  BSSY.RECONVERGENT B0, `(.L_x_15) ;  /* 0x000001a000007945 */ /* 0x000fe80003800200 */
[----:B------:R-:W-:-:S08]  /*0ef0*/  DMUL R32, R34, R32 ;  /* 0x0000002022207228 */ /* 0x000fd00000000000 */
[-C--:B------:R-:W-:Y:S02]  /*0f00*/  DFMA R20, R18, R32.reuse, R20 ;  /* 0x000000201214722b */ /* 0x080fe40000000014 */
[-C--:B------:R-:W-:Y:S01]  /*0f10*/  DFMA R10, R28, R32.reuse, R10 ;  /* 0x000000201c0a722b */ /* 0x080fe2000000000a */
[----:B------:R-:W-:Y:S01]  /*0f20*/  IMAD.MOV.U32 R28, RZ, RZ, 0x0 ;  /* 0x00000000ff1c7424 */ /* 0x000fe200078e00ff */
[----:B------:R-:W-:Y:S01]  /*0f30*/  DFMA R8, R26, R32, R8 ;  /* 0x000000201a08722b */ /* 0x000fe20000000008 */
[----:B------:R-:W-:Y:S01]  /*0f40*/  IMAD.MOV.U32 R29, RZ, RZ, 0x3fd80000 ;  /* 0x3fd80000ff1d7424 */ /* 0x000fe200078e00ff */
[----:B0-----:R-:W-:Y:S02]  /*0f50*/  DADD R24, R24, -R4 ;  /* 0x0000000018187229 */ /* 0x001fe40000000804 */
[----:B-1----:R-:W-:Y:S02]  /*0f60*/  DADD R12, R12, -R6 ;  /* 0x000000000c0c7229 */ /* 0x002fe40000000806 */
[----:B------:R-:W-:-:S04]  /*0f70*/  DADD R14, -R22, R14 ;  /* 0x00000000160e7229 */ /* 0x000fc8000000010e */
        /* <DEDUP_REMOVED lines=16> */
.L_x_16:
[----:B------:R-:W-:Y:S05]  /*1080*/  BSYNC.RECONVERGENT B0 ;  /* 0x0000000000007941 */ /* 0x000fea0003800200 */
.L_x_15:
[----:B------:R-:W-:Y:S01]  /*1090*/  DMUL R16, R18, R18 ;  /* 0x0000001212107228 */ /* 0x000fe20000000000 */
[----:B------:R-:W-:-:S07]  /*10a0*/  UIADD3 UR5, UPT, UPT, UR5, 0x2, URZ ;  /* 0x0000000205057890 */ /* 0x000fce000fffe0ff */
[----:B------:R-:W-:-:S08]  /*10b0*/  DMUL R16, R16, R18 ;  /* 0x0000001210107228 */ /* 0x000fd00000000000 */
[-C--:B------:R-:W-:Y:S02]  /*10c0*/  DFMA R20, R24, R16.reuse, R20 ;  /* 0x000000101814722b */ /* 0x080fe40000000014 */
[-C--:B------:R-:W-:Y:S02]  /*10d0*/  DFMA R10, R12, R16.reuse, R10 ;  /* 0x000000100c0a722b */ /* 0x080fe4000000000a */
[----:B------:R-:W-:-:S11]  /*10e0*/  DFMA R8, R14, R16, R8 ;  /* 0x000000100e08722b */ /* 0x000fd60000000008 */
.L_x_12:
[----:B------:R-:W-:-:S04]  /*10f0*/  ULOP3.LUT UR6, UR8, 0x1, URZ, 0xc0, !UPT ;  /* 0x0000000108067892 */ /* 0x000fc8000f8ec0ff */
[----:B------:R-:W-:-:S09]  /*1100*/  UISETP.NE.U32.AND UP0, UPT, UR6, 0x1, UPT ;  /* 0x000000010600788c */ /* 0x000fd2000bf05070 */
[----:B------:R-:W-:Y:S05]  /*1110*/  BRA.U UP0, `(.L_x_1) ;  /* 0x0000000100947547 */ /* 0x000fea000b800000 */
[----:B------:R-:W0:Y:S01]  /*1120*/  S2UR UR7, SR_CgaCtaId ;  /* 0x00000000000779c3 */ /* 0x000e220000008800 */
[----:B------:R-:W-:Y:S01]  /*1130*/  UMOV UR6, 0x400 ;  /* 0x0000040000067882 */ /* 0x000fe20000000000 */
[----:B------:R-:W-:Y:S01]  /*1140*/  MOV R28, 0x0 ;  /* 0x00000000001c7802 */ /* 0x000fe20000000f00 */
[----:B------:R-:W-:Y:S01]  /*1150*/  IMAD.MOV.U32 R29, RZ, RZ, 0x3fd80000 ;  /* 0x3fd80000ff1d7424 */ /* 0x000fe200078e00ff */
[----:B------:R-:W-:Y:S01]  /*1160*/  BSSY.RECONVERGENT B0, `(.L_x_17) ;  /* 0x000001b000007945 */ /* 0x000fe20003800200 */
[----:B0-----:R-:W-:-:S03]  /*1170*/  ULEA UR6, UR7, UR6, 0x18 ;  /* 0x0000000607067291 */ /* 0x001fc6000f8ec0ff */
[----:B------:R-:W-:Y:S01]  /*1180*/  UMOV UR7, 0x20ca2fe7 ;  /* 0x20ca2fe700077882 */ /* 0x000fe20000000000 */
[----:B------:R-:W-:-:S03]  /*1190*/  UIMAD UR5, UR5, 0x18, UR6 ;  /* 0x00000018050578a4 */ /* 0x000fc6000f8e0206 */
[----:B------:R-:W-:-:S06]  /*11a0*/  UMOV UR6, 0x6a3f9475 ;  /* 0x6a3f947500067882 */ /* 0x000fcc0000000000 */
[----:B-1----:R-:W0:Y:S04]  /*11b0*/  LDS.128 R12, [UR5] ;  /* 0x00000005ff0c7984 */ /* 0x002e280008000c00 */
[----:B------:R-:W1:Y:S01]  /*11c0*/  LDS.64 R16, [UR5+0x10] ;  /* 0x00001005ff107984 */ /* 0x000e620008000a00 */
[----:B0----5:R-:W-:Y:S02]  /*11d0*/  DADD R12, R12, -R4 ;  /* 0x000000000c0c7229 */ /* 0x021fe40000000804 */
[----:B------:R-:W-:Y:S02]  /*11e0*/  DADD R18, -R6, R14 ;  /* 0x0000000006127229 */ /* 0x000fe4000000010e */
[----:B-1----:R-:W-:-:S04]  /*11f0*/  DADD R14, R16, -R22 ;  /* 0x00000000100e7229 */ /* 0x002fc80000000816 */
[----:B------:R-:W-:-:S08]  /*1200*/  DFMA R24, R12, R12, UR6 ;  /* 0x000000060c187e2b */ /* 0x000fd0000800000c */
[----:B------:R-:W-:Y:S01]  /*1210*/  DFMA R16, R18, R18, R24 ;  /* 0x000000121210722b */ /* 0x000fe20000000018 */
[----:B------:R-:W-:-:S07]  /*1220*/  IMAD.MOV.U32 R24, RZ, RZ, RZ ;  /* 0x000000ffff187224 */ /* 0x000fce00078e00ff */
        /* <DEDUP_REMOVED lines=14> */
.L_x_18:
[----:B------:R-:W-:Y:S05]  /*1310*/  BSYNC.RECONVERGENT B0 ;  /* 0x0000000000007941 */ /* 0x000fea0003800200 */
.L_x_17:
[----:B------:R-:W-:-:S08]  /*1320*/  DMUL R16, R24, R24 ;  /* 0x0000001818107228 */ /* 0x000fd00000000000 */
[----:B------:R-:W-:-:S08]  /*1330*/  DMUL R16, R16, R24 ;  /* 0x0000001810107228 */ /* 0x000fd00000000000 */
[-C--:B------:R-:W-:Y:S02]  /*1340*/  DFMA R20, R12, R16.reuse, R20 ;  /* 0x000000100c14722b */ /* 0x080fe40000000014 */
[-C--:B------:R-:W-:Y:S02]  /*1350*/  DFMA R10, R18, R16.reuse, R10 ;  /* 0x00000010120a722b */ /* 0x080fe4000000000a */
[----:B------:R-:W-:-:S11]  /*1360*/  DFMA R8, R14, R16, R8 ;  /* 0x000000100e08722b */ /* 0x000fd60000000008 */
.L_x_1:
[----:B------:R-:W2:Y:S01]  /*1370*/  LDCU UR5, c[0x0][0x380] ;  /* 0x00007000ff0577ac */ /* 0x000ea20008000800 */
[----:B------:R-:W-:Y:S02]  /*1380*/  UIADD3 UR4, UPT, UPT, UR12, UR4, URZ ;  /* 0x000000040c047290 */ /* 0x000fe4000fffe0ff */
[----:B0-----:R-:W-:Y:S02]  /*1390*/  UIADD3 UR9, UPT, UPT, -UR12, UR9, URZ ;  /* 0x000000090c097290 */ /* 0x001fe4000fffe1ff */
[----:B--2---:R-:W-:Y:S01]  /*13a0*/  UISETP.GE.AND UP0, UPT, UR4, UR5, UPT ;  /* 0x000000050400728c */ /* 0x004fe2000bf06270 */
[----:B------:R-:W-:Y:S08]  /*13b0*/  BAR.SYNC.DEFER_BLOCKING 0x0 ;  /* 0x0000000000007b1d */ /* 0x000ff00000010000 */
[----:B------:R-:W-:Y:S05]  /*13c0*/  BRA.U !UP0, `(.L_x_19) ;  /* 0xffffffed08747547 */ /* 0x000fea000b83ffff */
.L_x_0:
[----:B-1----:R-:W0:Y:S02]  /*13d0*/  LDC.64 R2, c[0x0][0x390] ;  /* 0x0000e400ff027b82 */ /* 0x002e240000000a00 */
[----:B0-----:R-:W-:-:S05]  /*13e0*/  IMAD.WIDE R2, R0, 0x18, R2 ;  /* 0x0000001800027825 */ /* 0x001fca00078e0202 */
[----:B------:R-:W-:Y:S04]  /*13f0*/  STG.E.64 desc[UR10][R2.64], R20 ;  /* 0x0000001402007986 */ /* 0x000fe8000c101b0a */
[----:B------:R-:W-:Y:S04]  /*1400*/  STG.E.64 desc[UR10][R2.64+0x8], R10 ;  /* 0x0000080a02007986 */ /* 0x000fe8000c101b0a */
[----:B------:R-:W-:Y:S01]  /*1410*/  STG.E.64 desc[UR10][R2.64+0x10], R8 ;  /* 0x0000100802007986 */ /* 0x000fe2000c101b0a */
[----:B------:R-:W-:Y:S05]  /*1420*/  EXIT ;  /* 0x000000000000794d */ /* 0x000fea0003800000 */
        .weak           $__internal_0_$__cuda_sm20_drsqrt_f64_slowpath_v2
        .type           $__internal_0_$__cuda_sm20_drsqrt_f64_slowpath_v2,@function
        .size           $__internal_0_$__cuda_sm20_drsqrt_f64_slowpath_v2,(.L_x_25 - $__internal_0_$__cuda_sm20_drsqrt_f64_slowpath_v2)
$__internal_0_$__cuda_sm20_drsqrt_f64_slowpath_v2:
[----:B------:R-:W-:Y:S01]  /*1430*/  DSETP.NEU.AND P0, PT, R16, RZ, PT ;  /* 0x000000ff1000722a */ /* 0x000fe20003f0d000 */
[----:B------:R-:W-:Y:S01]  /*1440*/  BSSY.RECONVERGENT B1, `(.L_x_20) ;  /* 0x000001c000017945 */ /* 0x000fe20003800200 */
[----:B------:R-:W-:-:S12]  /*1450*/  LOP3.LUT R3, R17, 0x80000000, RZ, 0xc0, !PT ;  /* 0x8000000011037812 */ /* 0x000fd800078ec0ff */
[----:B------:R-:W-:Y:S05]  /*1460*/  @!P0 BRA `(.L_x_21) ;  /* 0x00000000005c8947 */ /* 0x000fea0003800000 */
[----:B------:R-:W-:-:S14]  /*1470*/  DSETP.GTU.AND P0, PT, |R16|, +INF , PT ;  /* 0x7ff000001000742a */ /* 0x000fdc0003f0c200 */
[----:B------:R-:W-:Y:S05]  /*1480*/  @P0 BRA `(.L_x_22) ;  /* 0x00000000004c0947 */ /* 0x000fea0003800000 */
[----:B------:R-:W-:-:S13]  /*1490*/  ISETP.NE.AND P0, PT, R3, RZ, PT ;  /* 0x000000ff0300720c */ /* 0x000fda0003f05270 */
[----:B------:R-:W-:Y:S01]  /*14a0*/  @P0 IMAD.MOV.U32 R34, RZ, RZ, 0x0 ;  /* 0x00000000ff220424 */ /* 0x000fe200078e00ff */
[----:B------:R-:W-:Y:S01]  /*14b0*/  @P0 MOV R35, 0xfff80000 ;  /* 0xfff8000000230802 */ /* 0x000fe20000000f00 */
[----:B------:R-:W-:Y:S06]  /*14c0*/  @P0 BRA `(.L_x_23) ;  /* 0x00000000004c0947 */ /* 0x000fec0003800000 */
[----:B------:R-:W-:-:S14]  /*14d0*/  DSETP.NEU.AND P0, PT, |R16|, +INF , PT ;  /* 0x7ff000001000742a */ /* 0x000fdc0003f0d200 */
[----:B------:R-:W-:Y:S01]  /*14e0*/  @!P0 CS2R R34, SRZ ;  /* 0x0000000000228805 */ /* 0x000fe2000001ff00 */
[----:B------:R-:W-:Y:S06]  /*14f0*/  @!P0 BRA `(.L_x_23) ;  /* 0x0000000000408947 */ /* 0x000fec0003800000 */
[----:B------:R-:W-:Y:S01]  /*1500*/  DMUL R16, R16, 1.80143985094819840000e+16 ;  /* 0x4350000010107828 */ /* 0x000fe20000000000 */
[----:B------:R-:W-:-:S05]  /*1510*/  IMAD.MOV.U32 R36, RZ, RZ, RZ ;  /* 0x000000ffff247224 */ /* 0x000fca00078e00ff */
[----:B------:R-:W0:Y:S02]  /*1520*/  MUFU.RSQ64H R37, R17 ;  /* 0x0000001100257308 */ /* 0x000e240000001c00 */
[----:B0-----:R-:W-:-:S08]  /*1530*/  DMUL R34, R36, R36 ;  /* 0x0000002424227228 */ /* 0x001fd00000000000 */
[----:B------:R-:W-:Y:S01]  /*1540*/  DFMA R34, R16, -R34, 1 ;  /* 0x3ff000001022742b */ /* 0x000fe20000000822 */
[----:B------:R-:W-:Y:S01]  /*1550*/  IMAD.MOV.U32 R16, RZ, RZ, 0x0 ;  /* 0x00000000ff107424 */ /* 0x000fe200078e00ff */
[----:B------:R-:W-:-:S06]  /*1560*/  MOV R17, 0x3fd80000 ;  /* 0x3fd8000000117802 */ /* 0x000fcc0000000f00 */
[----:B------:R-:W-:Y:S02]  /*1570*/  DFMA R16, R34, R16, 0.5 ;  /* 0x3fe000002210742b */ /* 0x000fe40000000010 */
[----:B------:R-:W-:-:S08]  /*1580*/  DMUL R34, R36, R34 ;  /* 0x0000002224227228 */ /* 0x000fd00000000000 */
[----:B------:R-:W-:-:S08]  /*1590*/  DFMA R34, R16, R34, R36 ;  /* 0x000000221022722b */ /* 0x000fd00000000024 */
[----:B------:R-:W-:Y:S01]  /*15a0*/  DMUL R34, R34, 134217728 ;  /* 0x41a0000022227828 */ /* 0x000fe20000000000 */
[----:B------:R-:W-:Y:S10]  /*15b0*/  BRA `(.L_x_23) ;  /* 0x0000000000107947 */ /* 0x000ff40003800000 */
.L_x_22:
[----:B------:R-:W-:Y:S01]  /*15c0*/  DADD R34, R16, R16 ;  /* 0x0000000010227229 */ /* 0x000fe20000000010 */
[----:B------:R-:W-:Y:S10]  /*15d0*/  BRA `(.L_x_23) ;  /* 0x0000000000087947 */ /* 0x000ff40003800000 */
.L_x_21:
[----:B------:R-:W-:Y:S01]  /*15e0*/  LOP3.LUT R35, R3, 0x7ff00000, RZ, 0xfc, !PT ;  /* 0x7ff0000003237812 */ /* 0x000fe200078efcff */
[----:B------:R-:W-:-:S07]  /*15f0*/  IMAD.MOV.U32 R34, RZ, RZ, RZ ;  /* 0x000000ffff227224 */ /* 0x000fce00078e00ff */
.L_x_23:
[----:B------:R-:W-:Y:S05]  /*1600*/  BSYNC.RECONVERGENT B1 ;  /* 0x0000000000017941 */ /* 0x000fea0003800200 */
.L_x_20:
[----:B------:R-:W-:Y:S01]  /*1610*/  IMAD.MOV.U32 R33, RZ, RZ, 0x0 ;  /* 0x00000000ff217424 */ /* 0x000fe200078e00ff */
[----:B------:R-:W-:Y:S01]  /*1620*/  MOV R3, R35 ;  /* 0x0000002300037202 */ /* 0x000fe20000000f00 */
[----:B------:R-:W-:Y:S02]  /*1630*/  IMAD.MOV.U32 R16, RZ, RZ, R34 ;  /* 0x000000ffff107224 */ /* 0x000fe400078e0022 */
[----:B------:R-:W-:Y:S05]  /*1640*/  RET.REL.NODEC R32 `(_Z19computeForcesKerneliPK7double3PS_) ;  /* 0xffffffe8206c7950 */ /* 0x000fea0003c3ffff */
.L_x_24:
[----:B------:R-:W-:-:S00]  /*1650*/  BRA `(.L_x_24) ;  /* 0xfffffffc00fc7947 */ /* 0x000fc0000383ffff */
[----:B------:R-:W-:-:S00]  /*1660*/  NOP ;  /* 0x0000000000007918 */ /* 0x000fc00000000000 */
        /* <DEDUP_REMOVED lines=9> */
.L_x_25:


//--------------------- .nv.shared._Z19computeForcesKerneliPK7double3PS_ --------------------------
	.section	.nv.shared._Z19computeForcesKerneliPK7double3PS_,"aw",@nobits
	.sectionflags	@""
	.align	16
	.zero		1024


//--------------------- .nv.shared.reserved.0     --------------------------
	.section	.nv.shared.reserved.0,"aw",@nobits
	.weak		__nv_reservedSMEM_offset_0_alias
	.size		__nv_reservedSMEM_offset_0_alias, 0, 64
	.other		__nv_reservedSMEM_offset_0_alias,@"STO_CUDA_RESERVED_SHARED STV_DEFAULT"
__nv_reservedSMEM_offset_0_alias:
	.zero		0
	.zero		64


//--------------------- .nv.constant0._Z19computeForcesKerneliPK7double3PS_ --------------------------
	.section	.nv.constant0._Z19computeForcesKerneliPK7double3PS_,"a",@progbits
	.sectionflags	@""
	.align	4
.nv.constant0._Z19computeForcesKerneliPK7double3PS_:
	.zero		920


//--------------------- SYMBOLS --------------------------

	.type		.nv.reservedSmem.offset0,@object
	.size		.nv.reservedSmem.offset0,0x4
	.type		.nv.reservedSmem.cap,@object
	.size		.nv.reservedSmem.cap,0x4
